	.headerflags	@"EF_CUDA_TEXMODE_UNIFIED EF_CUDA_64BIT_ADDRESS EF_CUDA_ACCELERATORS EF_CUDA_SM90 EF_CUDA_VIRTUAL_SM(EF_CUDA_SM90)"
	.elftype	@"ET_EXEC"


//--------------------- .nv.info                  --------------------------
	.section	.nv.info,"",@"SHT_CUDA_INFO"
	.align	4


	//----- nvinfo : EIATTR_REGCOUNT
	.align		4
        /*0000*/ 	.byte	0x04, 0x2f
        /*0002*/ 	.short	(.L_1 - .L_0)
	.align		4
.L_0:
        /*0004*/ 	.word	index@(triton_poi_fused_mul_11)
        /*0008*/ 	.word	0x0000001f


	//----- nvinfo : EIATTR_MIN_STACK_SIZE
	.align		4
.L_1:
        /*000c*/ 	.byte	0x04, 0x12
        /*000e*/ 	.short	(.L_3 - .L_2)
	.align		4
.L_2:
        /*0010*/ 	.word	index@(triton_poi_fused_mul_11)
        /*0014*/ 	.word	0x00000000


	//----- nvinfo : EIATTR_FRAME_SIZE
	.align		4
.L_3:
        /*0018*/ 	.byte	0x04, 0x11
        /*001a*/ 	.short	(.L_5 - .L_4)
	.align		4
.L_4:
        /*001c*/ 	.word	index@(triton_poi_fused_mul_11)
        /*0020*/ 	.word	0x00000000


	//----- nvinfo : EIATTR_MIN_STACK_SIZE
	.align		4
.L_5:
        /*0024*/ 	.byte	0x04, 0x12
        /*0026*/ 	.short	(.L_7 - .L_6)
	.align		4
.L_6:
        /*0028*/ 	.word	index@(triton_poi_fused_mul_11)
        /*002c*/ 	.word	0x00000000
.L_7:


//--------------------- .nv.info.triton_poi_fused_mul_11 --------------------------
	.section	.nv.info.triton_poi_fused_mul_11,"",@"SHT_CUDA_INFO"
	.sectionflags	@""
	.align	4


	//----- nvinfo : EIATTR_CUDA_API_VERSION
	.align		4
        /*0000*/ 	.byte	0x04, 0x37
        /*0002*/ 	.short	(.L_9 - .L_8)
.L_8:
        /*0004*/ 	.word	0x0000007c


	//----- nvinfo : EIATTR_KPARAM_INFO
	.align		4
.L_9:
        /*0008*/ 	.byte	0x04, 0x17
        /*000a*/ 	.short	(.L_11 - .L_10)
.L_10:
        /*000c*/ 	.word	0x00000000
        /*0010*/ 	.short	0x0004
        /*0012*/ 	.short	0x001c
        /*0014*/ 	.byte	0x00, 0xf0, 0x11, 0x00


	//----- nvinfo : EIATTR_KPARAM_INFO
	.align		4
.L_11:
        /*0018*/ 	.byte	0x04, 0x17
        /*001a*/ 	.short	(.L_13 - .L_12)
.L_12:
        /*001c*/ 	.word	0x00000000
        /*0020*/ 	.short	0x0003
        /*0022*/ 	.short	0x0018
        /*0024*/ 	.byte	0x00, 0xf0, 0x11, 0x00


	//----- nvinfo : EIATTR_KPARAM_INFO
	.align		4
.L_13:
        /*0028*/ 	.byte	0x04, 0x17
        /*002a*/ 	.short	(.L_15 - .L_14)
.L_14:
        /*002c*/ 	.word	0x00000000
        /*0030*/ 	.short	0x0002
        /*0032*/ 	.short	0x0010
        /*0034*/ 	.byte	0x00, 0xf4, 0x21, 0x00


	//----- nvinfo : EIATTR_KPARAM_INFO
	.align		4
.L_15:
        /*0038*/ 	.byte	0x04, 0x17
        /*003a*/ 	.short	(.L_17 - .L_16)
.L_16:
        /*003c*/ 	.word	0x00000000
        /*0040*/ 	.short	0x0001
        /*0042*/ 	.short	0x0008
        /*0044*/ 	.byte	0x00, 0xf4, 0x21, 0x00


	//----- nvinfo : EIATTR_KPARAM_INFO
	.align		4
.L_17:
        /*0048*/ 	.byte	0x04, 0x17
        /*004a*/ 	.short	(.L_19 - .L_18)
.L_18:
        /*004c*/ 	.word	0x00000000
        /*0050*/ 	.short	0x0000
        /*0052*/ 	.short	0x0000
        /*0054*/ 	.byte	0x00, 0xf4, 0x21, 0x00


	//----- nvinfo : EIATTR_SPARSE_MMA_MASK
	.align		4
.L_19:
        /*0058*/ 	.byte	0x03, 0x50
        /*005a*/ 	.short	0x0000


	//----- nvinfo : EIATTR_MAXREG_COUNT
	.align		4
        /*005c*/ 	.byte	0x03, 0x1b
        /*005e*/ 	.short	0x00ff


	//----- nvinfo : EIATTR_EXIT_INSTR_OFFSETS
	.align		4
        /*0060*/ 	.byte	0x04, 0x1c
        /*0062*/ 	.short	(.L_21 - .L_20)


	//   ....[0]....
.L_20:
        /*0064*/ 	.word	0x00000b70


	//   ....[1]....
        /*0068*/ 	.word	0x00000c30


	//----- nvinfo : EIATTR_REQNTID
	.align		4
.L_21:
        /*006c*/ 	.byte	0x04, 0x10
        /*006e*/ 	.short	(.L_23 - .L_22)
.L_22:
        /*0070*/ 	.word	0x00000080
        /*0074*/ 	.word	0x00000001
        /*0078*/ 	.word	0x00000001


	//----- nvinfo : EIATTR_CBANK_PARAM_SIZE
	.align		4
.L_23:
        /*007c*/ 	.byte	0x03, 0x19
        /*007e*/ 	.short	0x0020


	//----- nvinfo : EIATTR_PARAM_CBANK
	.align		4
        /*0080*/ 	.byte	0x04, 0x0a
        /*0082*/ 	.short	(.L_25 - .L_24)
	.align		4
.L_24:
        /*0084*/ 	.word	index@(.nv.constant0.triton_poi_fused_mul_11)
        /*0088*/ 	.short	0x0210
        /*008a*/ 	.short	0x0020


	//----- nvinfo : EIATTR_SW_WAR
	.align		4
.L_25:
        /*008c*/ 	.byte	0x04, 0x36
        /*008e*/ 	.short	(.L_27 - .L_26)
.L_26:
        /*0090*/ 	.word	0x00000008
.L_27:


//--------------------- .nv.callgraph             --------------------------
	.section	.nv.callgraph,"",@"SHT_CUDA_CALLGRAPH"
	.align	4
	.sectionentsize	8
	.align		4
        /*0000*/ 	.word	0x00000000
	.align		4
        /*0004*/ 	.word	0xffffffff
	.align		4
        /*0008*/ 	.word	0x00000000
	.align		4
        /*000c*/ 	.word	0xfffffffe
	.align		4
        /*0010*/ 	.word	0x00000000
	.align		4
        /*0014*/ 	.word	0xfffffffd
	.align		4
        /*0018*/ 	.word	0x00000000
	.align		4
        /*001c*/ 	.word	0xfffffffc


//--------------------- .text.triton_poi_fused_mul_11 --------------------------
	.section	.text.triton_poi_fused_mul_11,"ax",@progbits
	.sectionflags	@"SHF_BARRIERS=1"
	.align	128
        .global         triton_poi_fused_mul_11
        .type           triton_poi_fused_mul_11,@function
        .size           triton_poi_fused_mul_11,(.L_x_1 - triton_poi_fused_mul_11)
        .other          triton_poi_fused_mul_11,@"STO_CUDA_ENTRY STV_DEFAULT"
triton_poi_fused_mul_11:
.text.triton_poi_fused_mul_11:
[----:B------:R-:W0:Y:S01]  /*0000*/  LDC R1, c[0x0][0x28] ;  /* 0x00000a00ff017b82 */ /* 0x000e220000000800 */
[----:B------:R-:W1:Y:S07]  /*0010*/  S2R R20, SR_TID.X ;  /* 0x0000000000147919 */ /* 0x000e6e0000002100 */
[----:B------:R-:W2:Y:S01]  /*0020*/  LDC.64 R4, c[0x0][0x210] ;  /* 0x00008400ff047b82 */ /* 0x000ea20000000a00 */
[----:B------:R-:W-:Y:S02]  /*0030*/  CS2R R12, SRZ ;  /* 0x00000000000c7805 */ /* 0x000fe4000001ff00 */
[----:B------:R-:W-:Y:S01]  /*0040*/  CS2R R14, SRZ ;  /* 0x00000000000e7805 */ /* 0x000fe2000001ff00 */
[----:B------:R-:W3:Y:S01]  /*0050*/  S2R R16, SR_CTAID.Y ;  /* 0x0000000000107919 */ /* 0x000ee20000002600 */
[----:B------:R-:W-:-:S02]  /*0060*/  CS2R R8, SRZ ;  /* 0x0000000000087805 */ /* 0x000fc4000001ff00 */
[----:B------:R-:W-:Y:S01]  /*0070*/  CS2R R10, SRZ ;  /* 0x00000000000a7805 */ /* 0x000fe2000001ff00 */
[----:B------:R-:W-:Y:S01]  /*0080*/  ULDC.64 UR6, c[0x0][0x208] ;  /* 0x0000820000067ab9 */ /* 0x000fe20000000a00 */
[----:B------:R-:W4:Y:S01]  /*0090*/  S2R R21, SR_CTAID.X ;  /* 0x0000000000157919 */ /* 0x000f220000002500 */
[C---:B-1----:R-:W-:Y:S01]  /*00a0*/  IMAD.SHL.U32 R0, R20.reuse, 0x4, RZ ;  /* 0x0000000414007824 */ /* 0x042fe200078e00ff */
[----:B------:R-:W-:Y:S02]  /*00b0*/  SHF.R.U32.HI R6, RZ, 0x2, R20 ;  /* 0x00000002ff067819 */ /* 0x000fe40000011614 */
[----:B------:R-:W-:Y:S01]  /*00c0*/  LOP3.LUT R2, R20, 0x40, RZ, 0xc0, !PT ;  /* 0x0000004014027812 */ /* 0x000fe200078ec0ff */
[----:B---3--:R-:W-:Y:S01]  /*00d0*/  IMAD.SHL.U32 R3, R16, 0x10, RZ ;  /* 0x0000001010037824 */ /* 0x008fe200078e00ff */
[----:B------:R-:W-:Y:S02]  /*00e0*/  SGXT.U32 R6, R6, 0x4 ;  /* 0x000000040606781a */ /* 0x000fe40000000000 */
[----:B------:R-:W-:Y:S01]  /*00f0*/  SHF.R.U32.HI R7, RZ, 0x2, R2 ;  /* 0x00000002ff077819 */ /* 0x000fe20000011602 */
[----:B----4-:R-:W-:Y:S01]  /*0100*/  IMAD.SHL.U32 R21, R21, 0x40, RZ ;  /* 0x0000004015157824 */ /* 0x010fe200078e00ff */
[----:B------:R-:W-:-:S02]  /*0110*/  LOP3.LUT R0, R3, 0xc, R0, 0xf8, !PT ;  /* 0x0000000c03007812 */ /* 0x000fc400078ef800 */
[----:B------:R-:W-:Y:S02]  /*0120*/  LOP3.LUT R6, R6, R7, RZ, 0xfc, !PT ;  /* 0x0000000706067212 */ /* 0x000fe400078efcff */
[----:B------:R-:W-:Y:S02]  /*0130*/  ISETP.GE.AND P2, PT, R0, 0x10, PT ;  /* 0x000000100000780c */ /* 0x000fe40003f46270 */
[----:B------:R-:W-:Y:S02]  /*0140*/  SHF.R.U32.HI R7, RZ, 0x2, R0 ;  /* 0x00000002ff077819 */ /* 0x000fe40000011600 */
[----:B------:R-:W-:Y:S02]  /*0150*/  LOP3.LUT R0, R21, R6, RZ, 0xfc, !PT ;  /* 0x0000000615007212 */ /* 0x000fe400078efcff */
[----:B------:R-:W-:Y:S02]  /*0160*/  LOP3.LUT R6, R21, 0x20, R6, 0xfe, !PT ;  /* 0x0000002015067812 */ /* 0x000fe400078efe06 */
[C---:B------:R-:W-:Y:S01]  /*0170*/  ISETP.LT.AND P0, PT, R0.reuse, 0x101, !P2 ;  /* 0x000001010000780c */ /* 0x040fe20005701270 */
[----:B------:R-:W-:Y:S01]  /*0180*/  IMAD R7, R0, 0x4, R7 ;  /* 0x0000000400077824 */ /* 0x000fe200078e0207 */
[----:B------:R-:W-:-:S03]  /*0190*/  ISETP.LT.AND P1, PT, R6, 0x101, !P2 ;  /* 0x000001010600780c */ /* 0x000fc60005721270 */
[----:B------:R-:W1:Y:S01]  /*01a0*/  @!P2 LDC.64 R18, c[0x0][0x218] ;  /* 0x00008600ff12ab82 */ /* 0x000e620000000a00 */
[----:B------:R-:W-:Y:S01]  /*01b0*/  IMAD R23, R7, 0xc, RZ ;  /* 0x0000000c07177824 */ /* 0x000fe200078e02ff */
[----:B------:R-:W-:-:S03]  /*01c0*/  CS2R R6, SRZ ;  /* 0x0000000000067805 */ /* 0x000fc6000001ff00 */
[C---:B------:R-:W-:Y:S02]  /*01d0*/  VIADD R25, R23.reuse, 0x600 ;  /* 0x0000060017197836 */ /* 0x040fe40000000000 */
[----:B--2---:R-:W-:-:S04]  /*01e0*/  IMAD.WIDE R22, R23, 0x4, R4 ;  /* 0x0000000417167825 */ /* 0x004fc800078e0204 */
[----:B------:R-:W-:Y:S01]  /*01f0*/  IMAD.WIDE R24, R25, 0x4, R4 ;  /* 0x0000000419187825 */ /* 0x000fe200078e0204 */
[----:B------:R-:W-:-:S04]  /*0200*/  CS2R R4, SRZ ;  /* 0x0000000000047805 */ /* 0x000fc8000001ff00 */
[----:B------:R-:W2:Y:S04]  /*0210*/  @P1 LDG.E.EL.128 R12, desc[UR6][R24.64] ;  /* 0x00000006180c1981 */ /* 0x000ea8000c2e1d00 */
[----:B------:R3:W4:Y:S04]  /*0220*/  @P0 LDG.E.EL.128 R4, desc[UR6][R22.64] ;  /* 0x0000000616040981 */ /* 0x000728000c2e1d00 */
[----:B-1----:R1:W4:Y:S01]  /*0230*/  @!P2 LDG.E.EL.128 R8, desc[UR6][R18.64] ;  /* 0x000000061208a981 */ /* 0x002322000c2e1d00 */
[----:B------:R-:W-:Y:S02]  /*0240*/  LOP3.LUT R0, R20, 0x40, RZ, 0xc0, !PT ;  /* 0x0000004014007812 */ /* 0x000fe400078ec0ff */
[----:B------:R-:W-:-:S02]  /*0250*/  SHF.R.U32.HI R2, RZ, 0x2, R20 ;  /* 0x00000002ff027819 */ /* 0x000fc40000011614 */
[----:B------:R-:W-:Y:S01]  /*0260*/  SHF.R.U32.HI R17, RZ, 0x2, R0 ;  /* 0x00000002ff117819 */ /* 0x000fe20000011600 */
[----:B------:R-:W-:Y:S01]  /*0270*/  IMAD.SHL.U32 R0, R20, 0x100, RZ ;  /* 0x0000010014007824 */ /* 0x000fe200078e00ff */
[----:B------:R-:W-:-:S04]  /*0280*/  SGXT.U32 R2, R2, 0x4 ;  /* 0x000000040202781a */ /* 0x000fc80000000000 */
[----:B------:R-:W-:Y:S02]  /*0290*/  LOP3.LUT R17, R2, R17, RZ, 0xfc, !PT ;  /* 0x0000001102117212 */ /* 0x000fe400078efcff */
[----:B------:R-:W-:Y:S02]  /*02a0*/  LOP3.LUT R0, R0, 0x300, RZ, 0xc0, !PT ;  /* 0x0000030000007812 */ /* 0x000fe400078ec0ff */
[----:B------:R-:W-:Y:S02]  /*02b0*/  SHF.R.U32.HI R26, RZ, 0x6, R20 ;  /* 0x00000006ff1a7819 */ /* 0x000fe40000011614 */
[----:B---3--:R-:W-:Y:S02]  /*02c0*/  LOP3.LUT R23, R17, R0, RZ, 0xfc, !PT ;  /* 0x0000000011177212 */ /* 0x008fe400078efcff */
[C---:B------:R-:W-:Y:S02]  /*02d0*/  LOP3.LUT R2, R0.reuse, 0x40, RZ, 0xfc, !PT ;  /* 0x0000004000027812 */ /* 0x040fe400078efcff */
[----:B-1----:R-:W-:-:S02]  /*02e0*/  LOP3.LUT R18, R0, 0x80, RZ, 0xfc, !PT ;  /* 0x0000008000127812 */ /* 0x002fc400078efcff */
[C---:B------:R-:W-:Y:S02]  /*02f0*/  LOP3.LUT R22, R0.reuse, 0xc0, RZ, 0xfc, !PT ;  /* 0x000000c000167812 */ /* 0x040fe400078efcff */
[-C--:B------:R-:W-:Y:S02]  /*0300*/  LEA.HI R17, R0, R23.reuse, RZ, 0x1a ;  /* 0x0000001700117211 */ /* 0x080fe400078fd0ff */
[----:B------:R-:W-:Y:S02]  /*0310*/  SGXT.U32 R0, R26, 0x1 ;  /* 0x000000011a00781a */ /* 0x000fe40000000000 */
[-C--:B------:R-:W-:Y:S02]  /*0320*/  LEA.HI R19, R18, R23.reuse, RZ, 0x1a ;  /* 0x0000001712137211 */ /* 0x080fe400078fd0ff */
[----:B------:R-:W-:Y:S02]  /*0330*/  LOP3.LUT R25, R3, R0, RZ, 0xfc, !PT ;  /* 0x0000000003197212 */ /* 0x000fe400078efcff */
[----:B------:R-:W-:Y:S01]  /*0340*/  LEA.HI R18, R22, R23, RZ, 0x1a ;  /* 0x0000001716127211 */ /* 0x000fe200078fd0ff */
[----:B------:R-:W1:Y:S01]  /*0350*/  S2UR UR5, SR_CgaCtaId ;  /* 0x00000000000579c3 */ /* 0x000e620000008800 */
[----:B------:R-:W-:-:S02]  /*0360*/  SHF.R.S32.HI R22, RZ, 0x1f, R25 ;  /* 0x0000001fff167819 */ /* 0x000fc40000011419 */
[----:B------:R-:W-:Y:S02]  /*0370*/  LOP3.LUT R26, R3, 0x2, R0, 0xfe, !PT ;  /* 0x00000002031a7812 */ /* 0x000fe400078efe00 */
[----:B------:R-:W-:Y:S01]  /*0380*/  LEA.HI R2, R2, R23, RZ, 0x1a ;  /* 0x0000001702027211 */ /* 0x000fe200078fd0ff */
[----:B------:R-:W-:Y:S01]  /*0390*/  UMOV UR4, 0x400 ;  /* 0x0000040000047882 */ /* 0x000fe20000000000 */
[----:B------:R-:W-:Y:S02]  /*03a0*/  SHF.R.S32.HI R28, RZ, 0x1b, R16 ;  /* 0x0000001bff1c7819 */ /* 0x000fe40000011410 */
[----:B------:R-:W-:Y:S02]  /*03b0*/  LOP3.LUT R16, R3, 0xc, R0, 0xfe, !PT ;  /* 0x0000000c03107812 */ /* 0x000fe400078efe00 */
[----:B------:R-:W-:Y:S01]  /*03c0*/  SGXT R28, R28, 0x1 ;  /* 0x000000011c1c781a */ /* 0x000fe20000000200 */
[----:B-1----:R-:W-:-:S06]  /*03d0*/  UPRMT UR4, UR5, 0x654, UR4 ;  /* 0x0000065405047896 */ /* 0x002fcc0008000004 */
[----:B------:R-:W-:Y:S02]  /*03e0*/  LEA R17, R17, UR4, 0x2 ;  /* 0x0000000411117c11 */ /* 0x000fe4000f8e10ff */
[----:B------:R-:W-:Y:S02]  /*03f0*/  LEA R27, R2, UR4, 0x2 ;  /* 0x00000004021b7c11 */ /* 0x000fe4000f8e10ff */
[----:B------:R-:W-:Y:S01]  /*0400*/  LEA R18, R18, UR4, 0x2 ;  /* 0x0000000412127c11 */ /* 0x000fe2000f8e10ff */
[C---:B----4-:R-:W-:Y:S01]  /*0410*/  FADD R4, R8.reuse, R4 ;  /* 0x0000000408047221 */ /* 0x050fe20000000000 */
[----:B--2---:R-:W-:Y:S01]  /*0420*/  FADD R12, R8, R12 ;  /* 0x0000000c080c7221 */ /* 0x004fe20000000000 */
[C---:B------:R-:W-:Y:S01]  /*0430*/  FADD R8, R9.reuse, R5 ;  /* 0x0000000509087221 */ /* 0x040fe20000000000 */
[----:B------:R-:W-:Y:S01]  /*0440*/  LOP3.LUT R5, R21, 0x3f, R20, 0xf8, !PT ;  /* 0x0000003f15057812 */ /* 0x000fe200078ef814 */
[----:B------:R-:W-:Y:S01]  /*0450*/  FADD R13, R9, R13 ;  /* 0x0000000d090d7221 */ /* 0x000fe20000000000 */
[----:B------:R-:W-:Y:S01]  /*0460*/  LEA.HI R21, R22, R25, RZ, 0x2 ;  /* 0x0000001916157211 */ /* 0x000fe200078f10ff */
[C---:B------:R-:W-:Y:S01]  /*0470*/  FADD R23, R10.reuse, R6 ;  /* 0x000000060a177221 */ /* 0x040fe20000000000 */
[----:B------:R-:W-:Y:S01]  /*0480*/  SHF.R.S32.HI R9, RZ, 0x1f, R26 ;  /* 0x0000001fff097819 */ /* 0x000fe2000001141a */
[----:B------:R-:W-:Y:S01]  /*0490*/  FADD R24, R10, R14 ;  /* 0x0000000e0a187221 */ /* 0x000fe20000000000 */
[----:B------:R-:W-:-:S02]  /*04a0*/  LOP3.LUT R14, R3, 0x6, R0, 0xfe, !PT ;  /* 0x00000006030e7812 */ /* 0x000fc400078efe00 */
[----:B------:R-:W-:Y:S02]  /*04b0*/  LOP3.LUT R10, R21, 0xfffffffc, RZ, 0xc0, !PT ;  /* 0xfffffffc150a7812 */ /* 0x000fe400078ec0ff */
[----:B------:R-:W-:Y:S02]  /*04c0*/  ISETP.GE.AND P0, PT, R5, 0x101, PT ;  /* 0x000001010500780c */ /* 0x000fe40003f06270 */
[----:B------:R-:W-:Y:S01]  /*04d0*/  LEA.HI R22, R9, R26, RZ, 0x2 ;  /* 0x0000001a09167211 */ /* 0x000fe200078f10ff */
[C---:B------:R-:W-:Y:S01]  /*04e0*/  IMAD.IADD R10, R25.reuse, 0x1, -R10 ;  /* 0x00000001190a7824 */ /* 0x040fe200078e0a0a */
[----:B------:R-:W-:Y:S02]  /*04f0*/  SHF.R.S32.HI R9, RZ, 0x1f, R14 ;  /* 0x0000001fff097819 */ /* 0x000fe4000001140e */
[----:B------:R-:W-:Y:S02]  /*0500*/  ISETP.LT.AND P5, PT, R25, 0x10, !P0 ;  /* 0x000000101900780c */ /* 0x000fe400047a1270 */
[----:B------:R-:W-:-:S02]  /*0510*/  LOP3.LUT R25, R22, 0xfffffffc, RZ, 0xc0, !PT ;  /* 0xfffffffc16197812 */ /* 0x000fc400078ec0ff */
[----:B------:R-:W-:-:S03]  /*0520*/  LEA.HI R9, R9, R14, RZ, 0x2 ;  /* 0x0000000e09097211 */ /* 0x000fc600078f10ff */
[----:B------:R-:W-:Y:S01]  /*0530*/  IMAD.IADD R6, R26, 0x1, -R25 ;  /* 0x000000011a067824 */ /* 0x000fe200078e0a19 */
[----:B------:R-:W-:Y:S02]  /*0540*/  LOP3.LUT R25, R9, 0xfffffffc, RZ, 0xc0, !PT ;  /* 0xfffffffc09197812 */ /* 0x000fe400078ec0ff */
[----:B------:R-:W-:Y:S02]  /*0550*/  ISETP.LT.AND P1, PT, R14, 0x10, !P0 ;  /* 0x000000100e00780c */ /* 0x000fe40004721270 */
[----:B------:R-:W-:Y:S01]  /*0560*/  ISETP.LT.AND P6, PT, R26, 0x10, !P0 ;  /* 0x000000101a00780c */ /* 0x000fe200047c1270 */
[----:B------:R-:W-:Y:S02]  /*0570*/  IMAD.IADD R14, R14, 0x1, -R25 ;  /* 0x000000010e0e7824 */ /* 0x000fe400078e0a19 */
[C---:B------:R-:W-:Y:S01]  /*0580*/  FADD R25, R11.reuse, R7 ;  /* 0x000000070b197221 */ /* 0x040fe20000000000 */
[----:B------:R-:W-:Y:S01]  /*0590*/  FADD R26, R11, R15 ;  /* 0x0000000f0b1a7221 */ /* 0x000fe20000000000 */
[----:B------:R-:W-:-:S02]  /*05a0*/  LOP3.LUT R7, R3, 0x4, R0, 0xfe, !PT ;  /* 0x0000000403077812 */ /* 0x000fc400078efe00 */
[----:B------:R-:W-:Y:S02]  /*05b0*/  LOP3.LUT R11, R3, 0x8, R0, 0xfe, !PT ;  /* 0x00000008030b7812 */ /* 0x000fe400078efe00 */
[----:B------:R-:W-:Y:S02]  /*05c0*/  ISETP.LT.AND P2, PT, R7, 0x10, !P0 ;  /* 0x000000100700780c */ /* 0x000fe40004741270 */
[----:B------:R-:W-:Y:S02]  /*05d0*/  ISETP.LT.AND P3, PT, R11, 0x10, !P0 ;  /* 0x000000100b00780c */ /* 0x000fe40004761270 */
[C---:B------:R-:W-:Y:S02]  /*05e0*/  LEA.HI R7, R28.reuse, R7, RZ, 0x2 ;  /* 0x000000071c077211 */ /* 0x040fe400078f10ff */
[C---:B------:R-:W-:Y:S02]  /*05f0*/  LEA.HI R11, R28.reuse, R11, RZ, 0x2 ;  /* 0x0000000b1c0b7211 */ /* 0x040fe400078f10ff */
[----:B------:R-:W-:-:S02]  /*0600*/  LEA.HI R15, R28, R16, RZ, 0x2 ;  /* 0x000000101c0f7211 */ /* 0x000fc400078f10ff */
[----:B------:R-:W-:Y:S01]  /*0610*/  LEA R28, R19, UR4, 0x2 ;  /* 0x00000004131c7c11 */ /* 0x000fe2000f8e10ff */
[----:B------:R1:W-:Y:S04]  /*0620*/  STS [R17], R4 ;  /* 0x0000000411007388 */ /* 0x0003e80000000800 */
[----:B------:R2:W-:Y:S04]  /*0630*/  STS [R27+0x100], R8 ;  /* 0x000100081b007388 */ /* 0x0005e80000000800 */
[----:B------:R-:W-:Y:S04]  /*0640*/  STS [R28+0x200], R23 ;  /* 0x000200171c007388 */ /* 0x000fe80000000800 */
[----:B------:R3:W-:Y:S04]  /*0650*/  STS [R18+0x300], R25 ;  /* 0x0003001912007388 */ /* 0x0007e80000000800 */
[----:B------:R4:W-:Y:S04]  /*0660*/  STS [R17+0x80], R12 ;  /* 0x0000800c11007388 */ /* 0x0009e80000000800 */
[----:B------:R5:W-:Y:S04]  /*0670*/  STS [R27+0x180], R13 ;  /* 0x0001800d1b007388 */ /* 0x000be80000000800 */
[----:B------:R2:W-:Y:S04]  /*0680*/  STS [R28+0x280], R24 ;  /* 0x000280181c007388 */ /* 0x0005e80000000800 */
[----:B------:R3:W-:Y:S01]  /*0690*/  STS [R18+0x380], R26 ;  /* 0x0003801a12007388 */ /* 0x0007e20000000800 */
[----:B------:R-:W-:-:S02]  /*06a0*/  LOP3.LUT R19, R20, 0x7f, RZ, 0xc0, !PT ;  /* 0x0000007f14137812 */ /* 0x000fc400078ec0ff */
[----:B------:R-:W-:Y:S02]  /*06b0*/  ISETP.LT.AND P4, PT, R16, 0x10, !P0 ;  /* 0x000000101000780c */ /* 0x000fe40004781270 */
[----:B-1----:R-:W-:Y:S02]  /*06c0*/  LOP3.LUT R4, R3, 0xa, R0, 0xfe, !PT ;  /* 0x0000000a03047812 */ /* 0x002fe400078efe00 */
[----:B------:R-:W-:Y:S01]  /*06d0*/  LOP3.LUT R16, R3, 0xe, R0, 0xfe, !PT ;  /* 0x0000000e03107812 */ /* 0x000fe200078efe00 */
[----:B------:R-:W-:Y:S01]  /*06e0*/  IMAD.IADD R0, R0, 0x1, R19 ;  /* 0x0000000100007824 */ /* 0x000fe200078e0213 */
[----:B--2---:R-:W-:Y:S01]  /*06f0*/  LOP3.LUT R8, R19, 0x80, RZ, 0xfc, !PT ;  /* 0x0000008013087812 */ /* 0x004fe200078efcff */
[----:B------:R-:W1:Y:S03]  /*0700*/  LDC.64 R2, c[0x0][0x220] ;  /* 0x00008800ff027b82 */ /* 0x000e660000000a00 */
[----:B------:R-:W-:-:S05]  /*0710*/  LEA R0, R0, UR4, 0x2 ;  /* 0x0000000400007c11 */ /* 0x000fca000f8e10ff */
[----:B------:R-:W-:Y:S01]  /*0720*/  BAR.SYNC.DEFER_BLOCKING 0x0 ;  /* 0x0000000000007b1d */ /* 0x000fe20000010000 */
[C---:B------:R-:W-:Y:S02]  /*0730*/  LOP3.LUT R20, R19.reuse, 0x100, RZ, 0xfc, !PT ;  /* 0x0000010013147812 */ /* 0x040fe400078efcff */
[C---:B---3--:R-:W-:Y:S02]  /*0740*/  LOP3.LUT R25, R19.reuse, 0x180, RZ, 0xfc, !PT ;  /* 0x0000018013197812 */ /* 0x048fe400078efcff */
[C---:B----4-:R-:W-:Y:S02]  /*0750*/  LOP3.LUT R12, R19.reuse, 0x200, RZ, 0xfc, !PT ;  /* 0x00000200130c7812 */ /* 0x050fe400078efcff */
[----:B-----5:R-:W-:Y:S02]  /*0760*/  LOP3.LUT R13, R19, 0x280, RZ, 0xfc, !PT ;  /* 0x00000280130d7812 */ /* 0x020fe400078efcff */
[-C--:B------:R-:W-:Y:S02]  /*0770*/  LEA.HI R8, R8, R19.reuse, RZ, 0x1a ;  /* 0x0000001308087211 */ /* 0x080fe400078fd0ff */
[----:B------:R-:W-:-:S02]  /*0780*/  LEA.HI R20, R20, R19, RZ, 0x1a ;  /* 0x0000001314147211 */ /* 0x000fc400078fd0ff */
[----:B0-----:R-:W-:Y:S02]  /*0790*/  LOP3.LUT R24, R19, 0x300, RZ, 0xfc, !PT ;  /* 0x0000030013187812 */ /* 0x001fe400078efcff */
[-C--:B------:R-:W-:Y:S01]  /*07a0*/  LEA.HI R25, R25, R19.reuse, RZ, 0x1a ;  /* 0x0000001319197211 */ /* 0x080fe200078fd0ff */
[----:B------:R-:W0:Y:S01]  /*07b0*/  LDS R23, [R0] ;  /* 0x0000000000177984 */ /* 0x000e220000000800 */
[-C--:B------:R-:W-:Y:S02]  /*07c0*/  LEA.HI R12, R12, R19.reuse, RZ, 0x1a ;  /* 0x000000130c0c7211 */ /* 0x080fe400078fd0ff */
[----:B------:R-:W-:Y:S02]  /*07d0*/  LEA R8, R8, UR4, 0x2 ;  /* 0x0000000408087c11 */ /* 0x000fe4000f8e10ff */
[-C--:B------:R-:W-:Y:S02]  /*07e0*/  LEA.HI R13, R13, R19.reuse, RZ, 0x1a ;  /* 0x000000130d0d7211 */ /* 0x080fe400078fd0ff */
[----:B------:R-:W-:Y:S01]  /*07f0*/  LEA R20, R20, UR4, 0x2 ;  /* 0x0000000414147c11 */ /* 0x000fe2000f8e10ff */
[----:B------:R-:W2:Y:S01]  /*0800*/  LDS R0, [R8+0x200] ;  /* 0x0002000008007984 */ /* 0x000ea20000000800 */
[----:B------:R-:W-:-:S02]  /*0810*/  LEA.HI R24, R24, R19, RZ, 0x1a ;  /* 0x0000001318187211 */ /* 0x000fc400078fd0ff */
[----:B------:R-:W-:Y:S02]  /*0820*/  LEA R18, R25, UR4, 0x2 ;  /* 0x0000000419127c11 */ /* 0x000fe4000f8e10ff */
[----:B------:R-:W-:Y:S01]  /*0830*/  LEA R17, R12, UR4, 0x2 ;  /* 0x000000040c117c11 */ /* 0x000fe2000f8e10ff */
[----:B------:R-:W3:Y:S01]  /*0840*/  LDS R20, [R20+0x400] ;  /* 0x0004000014147984 */ /* 0x000ee20000000800 */
[----:B------:R-:W-:Y:S02]  /*0850*/  LEA R26, R13, UR4, 0x2 ;  /* 0x000000040d1a7c11 */ /* 0x000fe4000f8e10ff */
[----:B------:R-:W-:Y:S01]  /*0860*/  LEA R24, R24, UR4, 0x2 ;  /* 0x0000000418187c11 */ /* 0x000fe2000f8e10ff */
[----:B------:R-:W4:Y:S01]  /*0870*/  LDS R18, [R18+0x600] ;  /* 0x0006000012127984 */ /* 0x000f220000000800 */
[----:B------:R-:W-:Y:S01]  /*0880*/  SHF.R.S32.HI R12, RZ, 0x2, R21 ;  /* 0x00000002ff0c7819 */ /* 0x000fe20000011415 */
[----:B------:R-:W-:Y:S02]  /*0890*/  IMAD R21, R10, 0x101, R5 ;  /* 0x000001010a157824 */ /* 0x000fe400078e0205 */
[----:B------:R-:W5:Y:S04]  /*08a0*/  LDS R17, [R17+0x800] ;  /* 0x0008000011117984 */ /* 0x000f680000000800 */
[----:B------:R0:W2:Y:S04]  /*08b0*/  LDS R8, [R26+0xa00] ;  /* 0x000a00001a087984 */ /* 0x0000a80000000800 */
[----:B------:R0:W2:Y:S01]  /*08c0*/  LDS R10, [R24+0xc00] ;  /* 0x000c0000180a7984 */ /* 0x0000a20000000800 */
[----:B------:R-:W-:Y:S01]  /*08d0*/  SHF.R.S32.HI R13, RZ, 0x1f, R4 ;  /* 0x0000001fff0d7819 */ /* 0x000fe20000011404 */
[----:B------:R-:W-:Y:S01]  /*08e0*/  IMAD R25, R6, 0x101, RZ ;  /* 0x0000010106197824 */ /* 0x000fe200078e02ff */
[----:B------:R-:W-:-:S02]  /*08f0*/  SHF.R.S32.HI R22, RZ, 0x2, R22 ;  /* 0x00000002ff167819 */ /* 0x000fc40000011416 */
[----:B------:R-:W-:Y:S01]  /*0900*/  LEA.HI R6, R13, R4, RZ, 0x2 ;  /* 0x000000040d067211 */ /* 0x000fe200078f10ff */
[----:B------:R-:W-:Y:S02]  /*0910*/  IMAD R13, R12, 0x420, R21 ;  /* 0x000004200c0d7824 */ /* 0x000fe400078e0215 */
[----:B------:R-:W-:Y:S01]  /*0920*/  IMAD R22, R22, 0x420, R25 ;  /* 0x0000042016167824 */ /* 0x000fe200078e0219 */
[----:B------:R-:W-:Y:S01]  /*0930*/  LOP3.LUT R25, R6, 0xfffffffc, RZ, 0xc0, !PT ;  /* 0xfffffffc06197812 */ /* 0x000fe200078ec0ff */
[----:B-1----:R-:W-:Y:S01]  /*0940*/  IMAD.WIDE R12, R13, 0x4, R2 ;  /* 0x000000040d0c7825 */ /* 0x002fe200078e0202 */
[----:B------:R-:W-:-:S03]  /*0950*/  SHF.R.S32.HI R9, RZ, 0x2, R9 ;  /* 0x00000002ff097819 */ /* 0x000fc60000011409 */
[----:B------:R-:W-:Y:S01]  /*0960*/  IMAD R14, R14, 0x101, RZ ;  /* 0x000001010e0e7824 */ /* 0x000fe200078e02ff */
[----:B0-----:R0:W-:Y:S01]  /*0970*/  @P5 STG.E desc[UR6][R12.64], R23 ;  /* 0x000000170c005986 */ /* 0x0011e2000c101906 */
[C---:B------:R-:W-:Y:S01]  /*0980*/  IMAD.IADD R25, R4.reuse, 0x1, -R25 ;  /* 0x0000000104197824 */ /* 0x040fe200078e0a19 */
[----:B------:R-:W-:Y:S01]  /*0990*/  ISETP.LT.AND P5, PT, R4, 0x10, !P0 ;  /* 0x000000100400780c */ /* 0x000fe200047a1270 */
[----:B------:R-:W-:Y:S01]  /*09a0*/  IMAD R4, R9, 0x420, R14 ;  /* 0x0000042009047824 */ /* 0x000fe200078e020e */
[----:B------:R-:W-:Y:S01]  /*09b0*/  SHF.R.S32.HI R6, RZ, 0x2, R6 ;  /* 0x00000002ff067819 */ /* 0x000fe20000011406 */
[----:B------:R-:W-:Y:S01]  /*09c0*/  IMAD R25, R25, 0x101, RZ ;  /* 0x0000010119197824 */ /* 0x000fe200078e02ff */
[----:B------:R-:W-:Y:S01]  /*09d0*/  SHF.R.S32.HI R14, RZ, 0x2, R7 ;  /* 0x00000002ff0e7819 */ /* 0x000fe20000011407 */
[C---:B------:R-:W-:Y:S01]  /*09e0*/  IMAD.IADD R9, R5.reuse, 0x1, R22 ;  /* 0x0000000105097824 */ /* 0x040fe200078e0216 */
[----:B------:R-:W-:Y:S01]  /*09f0*/  SHF.R.S32.HI R22, RZ, 0x2, R11 ;  /* 0x00000002ff167819 */ /* 0x000fe2000001140b */
[----:B------:R-:W-:Y:S01]  /*0a00*/  IMAD R26, R6, 0x420, R25 ;  /* 0x00000420061a7824 */ /* 0x000fe200078e0219 */
[----:B------:R-:W-:Y:S01]  /*0a10*/  SHF.R.S32.HI R24, RZ, 0x2, R15 ;  /* 0x00000002ff187819 */ /* 0x000fe2000001140f */
[----:B------:R-:W-:Y:S01]  /*0a20*/  IMAD.IADD R15, R5, 0x1, R4 ;  /* 0x00000001050f7824 */ /* 0x000fe200078e0204 */
[----:B------:R-:W-:Y:S01]  /*0a30*/  ISETP.LT.AND P0, PT, R16, 0x10, !P0 ;  /* 0x000000101000780c */ /* 0x000fe20004701270 */
[----:B0-----:R-:W-:-:S02]  /*0a40*/  IMAD R13, R14, 0x420, R21 ;  /* 0x000004200e0d7824 */ /* 0x001fc400078e0215 */
[----:B------:R-:W-:Y:S02]  /*0a50*/  IMAD R23, R22, 0x420, R21 ;  /* 0x0000042016177824 */ /* 0x000fe400078e0215 */
[----:B------:R-:W-:Y:S01]  /*0a60*/  IMAD.WIDE R6, R9, 0x4, R2 ;  /* 0x0000000409067825 */ /* 0x000fe200078e0202 */
[----:B------:R-:W-:-:S03]  /*0a70*/  LOP3.LUT R28, R19, 0x380, RZ, 0xfc, !PT ;  /* 0x00000380131c7812 */ /* 0x000fc600078efcff */
[----:B------:R-:W-:Y:S02]  /*0a80*/  IMAD.IADD R25, R5, 0x1, R26 ;  /* 0x0000000105197824 */ /* 0x000fe400078e021a */
[----:B------:R-:W-:Y:S02]  /*0a90*/  IMAD R27, R24, 0x420, R21 ;  /* 0x00000420181b7824 */ /* 0x000fe400078e0215 */
[--C-:B------:R-:W-:Y:S01]  /*0aa0*/  IMAD.WIDE R12, R13, 0x4, R2.reuse ;  /* 0x000000040d0c7825 */ /* 0x100fe200078e0202 */
[----:B--2---:R0:W-:Y:S03]  /*0ab0*/  @P6 STG.E desc[UR6][R6.64], R0 ;  /* 0x0000000006006986 */ /* 0x0041e6000c101906 */
[----:B------:R-:W-:Y:S01]  /*0ac0*/  IMAD.WIDE R14, R15, 0x4, R2 ;  /* 0x000000040f0e7825 */ /* 0x000fe200078e0202 */
[----:B------:R-:W-:-:S03]  /*0ad0*/  LEA.HI R19, R28, R19, RZ, 0x1a ;  /* 0x000000131c137211 */ /* 0x000fc600078fd0ff */
[--C-:B------:R-:W-:Y:S01]  /*0ae0*/  IMAD.WIDE R22, R23, 0x4, R2.reuse ;  /* 0x0000000417167825 */ /* 0x100fe200078e0202 */
[----:B---3--:R0:W-:Y:S03]  /*0af0*/  @P2 STG.E desc[UR6][R12.64], R20 ;  /* 0x000000140c002986 */ /* 0x0081e6000c101906 */
[--C-:B------:R-:W-:Y:S01]  /*0b00*/  IMAD.WIDE R24, R25, 0x4, R2.reuse ;  /* 0x0000000419187825 */ /* 0x100fe200078e0202 */
[----:B----4-:R0:W-:Y:S03]  /*0b10*/  @P1 STG.E desc[UR6][R14.64], R18 ;  /* 0x000000120e001986 */ /* 0x0101e6000c101906 */
[----:B------:R-:W-:Y:S01]  /*0b20*/  IMAD.WIDE R26, R27, 0x4, R2 ;  /* 0x000000041b1a7825 */ /* 0x000fe200078e0202 */
[----:B-----5:R0:W-:Y:S01]  /*0b30*/  @P3 STG.E desc[UR6][R22.64], R17 ;  /* 0x0000001116003986 */ /* 0x0201e2000c101906 */
[----:B------:R-:W-:-:S03]  /*0b40*/  LEA R19, R19, UR4, 0x2 ;  /* 0x0000000413137c11 */ /* 0x000fc6000f8e10ff */
[----:B------:R0:W-:Y:S04]  /*0b50*/  @P5 STG.E desc[UR6][R24.64], R8 ;  /* 0x0000000818005986 */ /* 0x0001e8000c101906 */
[----:B------:R0:W-:Y:S02]  /*0b60*/  @P4 STG.E desc[UR6][R26.64], R10 ;  /* 0x0000000a1a004986 */ /* 0x0001e4000c101906 */
[----:B0-----:R-:W-:Y:S05]  /*0b70*/  @!P0 EXIT ;  /* 0x000000000000894d */ /* 0x001fea0003800000 */
[----:B------:R-:W1:Y:S01]  /*0b80*/  LDS R19, [R19+0xe00] ;  /* 0x000e000013137984 */ /* 0x000e620000000800 */
[----:B0-----:R-:W-:-:S04]  /*0b90*/  SHF.R.S32.HI R7, RZ, 0x1f, R16 ;  /* 0x0000001fff077819 */ /* 0x001fc80000011410 */
[----:B------:R-:W-:-:S04]  /*0ba0*/  LEA.HI R7, R7, R16, RZ, 0x2 ;  /* 0x0000001007077211 */ /* 0x000fc800078f10ff */
[----:B------:R-:W-:Y:S02]  /*0bb0*/  LOP3.LUT R9, R7, 0xfffffffc, RZ, 0xc0, !PT ;  /* 0xfffffffc07097812 */ /* 0x000fe400078ec0ff */
[----:B------:R-:W-:-:S03]  /*0bc0*/  SHF.R.S32.HI R7, RZ, 0x2, R7 ;  /* 0x00000002ff077819 */ /* 0x000fc60000011407 */
[----:B------:R-:W-:-:S04]  /*0bd0*/  IMAD.IADD R9, R16, 0x1, -R9 ;  /* 0x0000000110097824 */ /* 0x000fc800078e0a09 */
[----:B------:R-:W-:-:S04]  /*0be0*/  IMAD R0, R9, 0x101, RZ ;  /* 0x0000010109007824 */ /* 0x000fc800078e02ff */
[----:B------:R-:W-:-:S04]  /*0bf0*/  IMAD R0, R7, 0x420, R0 ;  /* 0x0000042007007824 */ /* 0x000fc800078e0200 */
[----:B------:R-:W-:-:S04]  /*0c00*/  IMAD.IADD R5, R5, 0x1, R0 ;  /* 0x0000000105057824 */ /* 0x000fc800078e0200 */
[----:B------:R-:W-:-:S05]  /*0c10*/  IMAD.WIDE R2, R5, 0x4, R2 ;  /* 0x0000000405027825 */ /* 0x000fca00078e0202 */
[----:B-1----:R-:W-:Y:S01]  /*0c20*/  STG.E desc[UR6][R2.64], R19 ;  /* 0x0000001302007986 */ /* 0x002fe2000c101906 */
[----:B------:R-:W-:Y:S05]  /*0c30*/  EXIT ;  /* 0x000000000000794d */ /* 0x000fea0003800000 */
.L_x_0:
[----:B------:R-:W-:-:S00]  /*0c40*/  BRA `(.L_x_0) ;  /* 0xfffffffc00fc7947 */ /* 0x000fc0000383ffff */
[----:B------:R-:W-:-:S00]  /*0c50*/  NOP ;  /* 0x0000000000007918 */ /* 0x000fc00000000000 */
        /* <DEDUP_REMOVED lines=10> */
.L_x_1:


//--------------------- .nv.shared.triton_poi_fused_mul_11 --------------------------
	.section	.nv.shared.triton_poi_fused_mul_11,"aw",@nobits
	.sectionflags	@""
	.align	16
	.zero		1024


//--------------------- .nv.constant0.triton_poi_fused_mul_11 --------------------------
	.section	.nv.constant0.triton_poi_fused_mul_11,"a",@progbits
	.sectionflags	@""
	.align	4
.nv.constant0.triton_poi_fused_mul_11:
	.zero		560
